//
// Generated by NVIDIA NVVM Compiler
//
// Compiler Build ID: CL-36424714
// Cuda compilation tools, release 13.0, V13.0.88
// Based on NVVM 20.0.0
//

.version 9.0
.target sm_100
.address_size 64

	// .globl	_Z16imprimir_del_gpuv
.extern .func  (.param .b32 func_retval0) vprintf
(
	.param .b64 vprintf_param_0,
	.param .b64 vprintf_param_1
)
;
.global .align 1 .b8 $str[48] = {72, 111, 108, 97, 32, 77, 117, 110, 100, 111, 33, 32, 100, 101, 115, 100, 101, 32, 101, 108, 32, 116, 104, 114, 101, 97, 100, 32, 91, 37, 100, 44, 37, 100, 93, 32, 100, 101, 108, 32, 100, 101, 118, 105, 99, 101, 10};

.visible .entry _Z16imprimir_del_gpuv()
{
	.local .align 8 .b8 	__local_depot0[8];
	.reg .b64 	%SP;
	.reg .b64 	%SPL;
	.reg .b32 	%r<5>;
	.reg .b64 	%rd<5>;

	mov.u64 	%SPL, __local_depot0;
	cvta.local.u64 	%SP, %SPL;
	add.u64 	%rd1, %SP, 0;
	add.u64 	%rd2, %SPL, 0;
	mov.u32 	%r1, %tid.x;
	mov.u32 	%r2, %ctaid.x;
	st.local.v2.u32 	[%rd2], {%r1, %r2};
	mov.u64 	%rd3, $str;
	cvta.global.u64 	%rd4, %rd3;
	{ // callseq 0, 0
	.param .b64 param0;
	st.param.b64 	[param0], %rd4;
	.param .b64 param1;
	st.param.b64 	[param1], %rd1;
	.param .b32 retval0;
	call.uni (retval0), 
	vprintf, 
	(
	param0, 
	param1
	);
	ld.param.b32 	%r3, [retval0];
	} // callseq 0
	ret;

}


// ===== COMPILED SASS (sm_100) =====

	.target	sm_100

	.elftype	@"ET_EXEC"


//--------------------- .note.nv.tkinfo           --------------------------
	.section	.note.nv.tkinfo,"",@"SHT_NOTE"
	.sectionflags	@"SHF_NOTE_NV_TKINFO"
	.tkinfo
        /*0018*/ 	.word	0x00000002
        /*0030*/ 	.string	""
        /*0030*/ 	.string	"ptxas"
        /*0030*/ 	.string	"Cuda compilation tools, release 13.0, V13.0.88"
        /*0030*/ 	.string	"Build cuda_13.0.r13.0/compiler.36424714_0"
        /*0030*/ 	.string	"-arch sm_100 -m 64 "



//--------------------- .note.nv.cuinfo           --------------------------
	.section	.note.nv.cuinfo,"",@"SHT_NOTE"
	.sectionflags	@"SHF_NOTE_NV_CUINFO"
        /*0018*/ 	.short	0x0002
        /*001a*/ 	.short	0x0064
        /*001c*/ 	.short	0x0082
	.zero		2


//--------------------- .nv.info                  --------------------------
	.section	.nv.info,"",@"SHT_CUDA_INFO"
	.align	4


	//----- nvinfo : EIATTR_REGCOUNT
	.align		4
        /*0000*/ 	.byte	0x04, 0x2f
        /*0002*/ 	.short	(.L_2 - .L_1)
	.align		4
.L_1:
        /*0004*/ 	.word	index@(_Z16imprimir_del_gpuv)
        /*0008*/ 	.word	0x00000018


	//----- nvinfo : EIATTR_FRAME_SIZE
	.align		4
.L_2:
        /*000c*/ 	.byte	0x04, 0x11
        /*000e*/ 	.short	(.L_4 - .L_3)
	.align		4
.L_3:
        /*0010*/ 	.word	index@(_Z16imprimir_del_gpuv)
        /*0014*/ 	.word	0x00000008


	//----- nvinfo : EIATTR_MIN_STACK_SIZE
	.align		4
.L_4:
        /*0018*/ 	.byte	0x04, 0x12
        /*001a*/ 	.short	(.L_6 - .L_5)
	.align		4
.L_5:
        /*001c*/ 	.word	index@(_Z16imprimir_del_gpuv)
        /*0020*/ 	.word	0x00000008
.L_6:


//--------------------- .nv.compat                --------------------------
	.section	.nv.compat,"",@"SHT_CUDA_COMPAT_INFO"
	.align	4
        /*0000*/ 	.byte	0x02, 0x09, 0x00, 0x00, 0x02, 0x02, 0x01, 0x00, 0x02, 0x05, 0x05, 0x00, 0x03, 0x07, 0x01, 0x01
        /*0010*/ 	.byte	0x02, 0x03, 0x00, 0x00, 0x02, 0x06, 0x01, 0x00, 0x04, 0x0b, 0x08, 0x00, 0x09, 0x00, 0x00, 0x00
        /*0020*/ 	.byte	0x00, 0x00, 0x00, 0x00


//--------------------- .nv.info._Z16imprimir_del_gpuv --------------------------
	.section	.nv.info._Z16imprimir_del_gpuv,"",@"SHT_CUDA_INFO"
	.sectionflags	@""
	.align	4


	//----- nvinfo : EIATTR_CUDA_API_VERSION
	.align		4
        /*0000*/ 	.byte	0x04, 0x37
        /*0002*/ 	.short	(.L_8 - .L_7)
.L_7:
        /*0004*/ 	.word	0x00000082


	//----- nvinfo : EIATTR_SPARSE_MMA_MASK
	.align		4
.L_8:
        /*0008*/ 	.byte	0x03, 0x50
        /*000a*/ 	.short	0x0000


	//----- nvinfo : EIATTR_MAXREG_COUNT
	.align		4
        /*000c*/ 	.byte	0x03, 0x1b
        /*000e*/ 	.short	0x00ff


	//----- nvinfo : EIATTR_EXTERNS
	.align		4
        /*0010*/ 	.byte	0x04, 0x0f
        /*0012*/ 	.short	(.L_10 - .L_9)


	//   ....[0]....
	.align		4
.L_9:
        /*0014*/ 	.word	index@(vprintf)


	//----- nvinfo : EIATTR_MERCURY_ISA_VERSION
	.align		4
.L_10:
        /*0018*/ 	.byte	0x03, 0x5f
        /*001a*/ 	.short	0x0101


	//----- nvinfo : EIATTR_VRC_CTA_INIT_COUNT
	.align		4
        /*001c*/ 	.byte	0x02, 0x4a
	.zero		1
	.zero		1


	//----- nvinfo : EIATTR_SYSCALL_OFFSETS
	.align		4
        /*0020*/ 	.byte	0x04, 0x46
        /*0022*/ 	.short	(.L_12 - .L_11)


	//   ....[0]....
.L_11:
        /*0024*/ 	.word	0x000000f0


	//----- nvinfo : EIATTR_EXIT_INSTR_OFFSETS
	.align		4
.L_12:
        /*0028*/ 	.byte	0x04, 0x1c
        /*002a*/ 	.short	(.L_14 - .L_13)


	//   ....[0]....
.L_13:
        /*002c*/ 	.word	0x00000100


	//----- nvinfo : EIATTR_SW_WAR
	.align		4
.L_14:
        /*0030*/ 	.byte	0x04, 0x36
        /*0032*/ 	.short	(.L_16 - .L_15)
.L_15:
        /*0034*/ 	.word	0x00000008
.L_16:


//--------------------- .nv.callgraph             --------------------------
	.section	.nv.callgraph,"",@"SHT_CUDA_CALLGRAPH"
	.align	4
	.sectionentsize	8
	.align		4
        /*0000*/ 	.word	0x00000000
	.align		4
        /*0004*/ 	.word	0xffffffff
	.align		4
        /*0008*/ 	.word	index@(_Z16imprimir_del_gpuv)
	.align		4
        /*000c*/ 	.word	index@(vprintf)
	.align		4
        /*0010*/ 	.word	0x00000000
	.align		4
        /*0014*/ 	.word	0xfffffffe
	.align		4
        /*0018*/ 	.word	0x00000000
	.align		4
        /*001c*/ 	.word	0xfffffffd
	.align		4
        /*0020*/ 	.word	0x00000000
	.align		4
        /*0024*/ 	.word	0xfffffffc


//--------------------- .nv.constant4             --------------------------
	.section	.nv.constant4,"a",@progbits
	.align	8
	.align		8
.nv.constant4:
        /*0000*/ 	.dword	vprintf
	.align		8
        /*0008*/ 	.dword	$str


//--------------------- .text._Z16imprimir_del_gpuv --------------------------
	.section	.text._Z16imprimir_del_gpuv,"ax",@progbits
	.align	128
        .global         _Z16imprimir_del_gpuv
        .type           _Z16imprimir_del_gpuv,@function
        .size           _Z16imprimir_del_gpuv,(.L_x_2 - _Z16imprimir_del_gpuv)
        .other          _Z16imprimir_del_gpuv,@"STO_CUDA_ENTRY STV_DEFAULT"
_Z16imprimir_del_gpuv:
.text._Z16imprimir_del_gpuv:
[----:B------:R-:W0:Y:S01]  /*0000*/  LDC R1, c[0x0][0x37c] ;  /* 0x0000df00ff017b82 */ /* 0x000e220000000800 */
[----:B------:R-:W1:Y:S01]  /*0010*/  S2R R8, SR_TID.X ;  /* 0x0000000000087919 */ /* 0x000e620000002100 */
[----:B0-----:R-:W-:Y:S01]  /*0020*/  VIADD R1, R1, 0xfffffff8 ;  /* 0xfffffff801017836 */ /* 0x001fe20000000000 */
[----:B------:R-:W-:Y:S01]  /*0030*/  MOV R0, 0x0 ;  /* 0x0000000000007802 */ /* 0x000fe20000000f00 */
[----:B------:R-:W0:Y:S01]  /*0040*/  LDCU UR4, c[0x0][0x2f8] ;  /* 0x00005f00ff0477ac */ /* 0x000e220008000800 */
[----:B------:R-:W1:Y:S03]  /*0050*/  S2R R9, SR_CTAID.X ;  /* 0x0000000000097919 */ /* 0x000e660000002500 */
[----:B------:R2:W3:Y:S01]  /*0060*/  LDC.64 R2, c[0x4][R0] ;  /* 0x0100000000027b82 */ /* 0x0004e20000000a00 */
[----:B------:R-:W4:Y:S01]  /*0070*/  LDCU.64 UR6, c[0x4][0x8] ;  /* 0x01000100ff0677ac */ /* 0x000f220008000a00 */
[----:B------:R-:W5:Y:S01]  /*0080*/  LDCU UR5, c[0x0][0x2fc] ;  /* 0x00005f80ff0577ac */ /* 0x000f620008000800 */
[----:B0-----:R-:W-:Y:S01]  /*0090*/  IADD3 R6, P0, PT, R1, UR4, RZ ;  /* 0x0000000401067c10 */ /* 0x001fe2000ff1e0ff */
[----:B----4-:R-:W-:Y:S01]  /*00a0*/  IMAD.U32 R4, RZ, RZ, UR6 ;  /* 0x00000006ff047e24 */ /* 0x010fe2000f8e00ff */
[----:B------:R-:W-:-:S03]  /*00b0*/  MOV R5, UR7 ;  /* 0x0000000700057c02 */ /* 0x000fc60008000f00 */
[----:B-----5:R-:W-:Y:S01]  /*00c0*/  IMAD.X R7, RZ, RZ, UR5, P0 ;  /* 0x00000005ff077e24 */ /* 0x020fe200080e06ff */
[----:B-1----:R2:W-:Y:S07]  /*00d0*/  STL.64 [R1], R8 ;  /* 0x0000000801007387 */ /* 0x0025ee0000100a00 */
[----:B------:R-:W-:-:S07]  /*00e0*/  LEPC R20, `(.L_x_0) ;  /* 0x000000001014794e */ /* 0x000fce0000000000 */
[----:B--23--:R-:W-:Y:S05]  /*00f0*/  CALL.ABS.NOINC R2 ;  /* 0x0000000002007343 */ /* 0x00cfea0003c00000 */
.L_x_0:
[----:B------:R-:W-:Y:S05]  /*0100*/  EXIT ;  /* 0x000000000000794d */ /* 0x000fea0003800000 */
.L_x_1:
[----:B------:R-:W-:-:S00]  /*0110*/  BRA `(.L_x_1) ;  /* 0xfffffffc00fc7947 */ /* 0x000fc0000383ffff */
[----:B------:R-:W-:-:S00]  /*0120*/  NOP ;  /* 0x0000000000007918 */ /* 0x000fc00000000000 */
        /* <DEDUP_REMOVED lines=13> */
.L_x_2:


//--------------------- .nv.global.init           --------------------------
	.section	.nv.global.init,"aw",@progbits
.nv.global.init:
	.type		$str,@object
	.size		$str,(.L_0 - $str)
$str:
        /*0000*/ 	.byte	0x48, 0x6f, 0x6c, 0x61, 0x20, 0x4d, 0x75, 0x6e, 0x64, 0x6f, 0x21, 0x20, 0x64, 0x65, 0x73, 0x64
        /*0010*/ 	.byte	0x65, 0x20, 0x65, 0x6c, 0x20, 0x74, 0x68, 0x72, 0x65, 0x61, 0x64, 0x20, 0x5b, 0x25, 0x64, 0x2c
        /*0020*/ 	.byte	0x25, 0x64, 0x5d, 0x20, 0x64, 0x65, 0x6c, 0x20, 0x64, 0x65, 0x76, 0x69, 0x63, 0x65, 0x0a, 0x00
.L_0:


//--------------------- .nv.shared.reserved.0     --------------------------
	.section	.nv.shared.reserved.0,"aw",@nobits
	.weak		__nv_reservedSMEM_offset_0_alias
	.size		__nv_reservedSMEM_offset_0_alias, 0, 64
	.other		__nv_reservedSMEM_offset_0_alias,@"STO_CUDA_RESERVED_SHARED STV_DEFAULT"
__nv_reservedSMEM_offset_0_alias:
	.zero		0
	.zero		64


//--------------------- .nv.constant0._Z16imprimir_del_gpuv --------------------------
	.section	.nv.constant0._Z16imprimir_del_gpuv,"a",@progbits
	.sectionflags	@""
	.align	4
.nv.constant0._Z16imprimir_del_gpuv:
	.zero		896


//--------------------- SYMBOLS --------------------------

	.type		.nv.reservedSmem.offset0,@object
	.size		.nv.reservedSmem.offset0,0x4
	.type		vprintf,@function
